	.headerflags	@"EF_CUDA_TEXMODE_UNIFIED EF_CUDA_64BIT_ADDRESS EF_CUDA_ACCELERATORS EF_CUDA_SM90 EF_CUDA_VIRTUAL_SM(EF_CUDA_SM90)"
	.elftype	@"ET_EXEC"


//--------------------- .nv.info                  --------------------------
	.section	.nv.info,"",@"SHT_CUDA_INFO"
	.align	4


	//----- nvinfo : EIATTR_REGCOUNT
	.align		4
        /*0000*/ 	.byte	0x04, 0x2f
        /*0002*/ 	.short	(.L_1 - .L_0)
	.align		4
.L_0:
        /*0004*/ 	.word	index@(triton_poi_fused_convolution_2)
        /*0008*/ 	.word	0x0000000c


	//----- nvinfo : EIATTR_MIN_STACK_SIZE
	.align		4
.L_1:
        /*000c*/ 	.byte	0x04, 0x12
        /*000e*/ 	.short	(.L_3 - .L_2)
	.align		4
.L_2:
        /*0010*/ 	.word	index@(triton_poi_fused_convolution_2)
        /*0014*/ 	.word	0x00000000


	//----- nvinfo : EIATTR_FRAME_SIZE
	.align		4
.L_3:
        /*0018*/ 	.byte	0x04, 0x11
        /*001a*/ 	.short	(.L_5 - .L_4)
	.align		4
.L_4:
        /*001c*/ 	.word	index@(triton_poi_fused_convolution_2)
        /*0020*/ 	.word	0x00000000


	//----- nvinfo : EIATTR_MIN_STACK_SIZE
	.align		4
.L_5:
        /*0024*/ 	.byte	0x04, 0x12
        /*0026*/ 	.short	(.L_7 - .L_6)
	.align		4
.L_6:
        /*0028*/ 	.word	index@(triton_poi_fused_convolution_2)
        /*002c*/ 	.word	0x00000000
.L_7:


//--------------------- .nv.info.triton_poi_fused_convolution_2 --------------------------
	.section	.nv.info.triton_poi_fused_convolution_2,"",@"SHT_CUDA_INFO"
	.sectionflags	@""
	.align	4


	//----- nvinfo : EIATTR_CUDA_API_VERSION
	.align		4
        /*0000*/ 	.byte	0x04, 0x37
        /*0002*/ 	.short	(.L_9 - .L_8)
.L_8:
        /*0004*/ 	.word	0x0000007c


	//----- nvinfo : EIATTR_KPARAM_INFO
	.align		4
.L_9:
        /*0008*/ 	.byte	0x04, 0x17
        /*000a*/ 	.short	(.L_11 - .L_10)
.L_10:
        /*000c*/ 	.word	0x00000000
        /*0010*/ 	.short	0x0002
        /*0012*/ 	.short	0x0010
        /*0014*/ 	.byte	0x00, 0xf0, 0x11, 0x00


	//----- nvinfo : EIATTR_KPARAM_INFO
	.align		4
.L_11:
        /*0018*/ 	.byte	0x04, 0x17
        /*001a*/ 	.short	(.L_13 - .L_12)
.L_12:
        /*001c*/ 	.word	0x00000000
        /*0020*/ 	.short	0x0001
        /*0022*/ 	.short	0x0008
        /*0024*/ 	.byte	0x00, 0xf4, 0x21, 0x00


	//----- nvinfo : EIATTR_KPARAM_INFO
	.align		4
.L_13:
        /*0028*/ 	.byte	0x04, 0x17
        /*002a*/ 	.short	(.L_15 - .L_14)
.L_14:
        /*002c*/ 	.word	0x00000000
        /*0030*/ 	.short	0x0000
        /*0032*/ 	.short	0x0000
        /*0034*/ 	.byte	0x00, 0xf4, 0x21, 0x00


	//----- nvinfo : EIATTR_SPARSE_MMA_MASK
	.align		4
.L_15:
        /*0038*/ 	.byte	0x03, 0x50
        /*003a*/ 	.short	0x0000


	//----- nvinfo : EIATTR_MAXREG_COUNT
	.align		4
        /*003c*/ 	.byte	0x03, 0x1b
        /*003e*/ 	.short	0x00ff


	//----- nvinfo : EIATTR_EXIT_INSTR_OFFSETS
	.align		4
        /*0040*/ 	.byte	0x04, 0x1c
        /*0042*/ 	.short	(.L_17 - .L_16)


	//   ....[0]....
.L_16:
        /*0044*/ 	.word	0x00000170


	//   ....[1]....
        /*0048*/ 	.word	0x00000190


	//----- nvinfo : EIATTR_REQNTID
	.align		4
.L_17:
        /*004c*/ 	.byte	0x04, 0x10
        /*004e*/ 	.short	(.L_19 - .L_18)
.L_18:
        /*0050*/ 	.word	0x00000020
        /*0054*/ 	.word	0x00000001
        /*0058*/ 	.word	0x00000001


	//----- nvinfo : EIATTR_CBANK_PARAM_SIZE
	.align		4
.L_19:
        /*005c*/ 	.byte	0x03, 0x19
        /*005e*/ 	.short	0x0014


	//----- nvinfo : EIATTR_PARAM_CBANK
	.align		4
        /*0060*/ 	.byte	0x04, 0x0a
        /*0062*/ 	.short	(.L_21 - .L_20)
	.align		4
.L_20:
        /*0064*/ 	.word	index@(.nv.constant0.triton_poi_fused_convolution_2)
        /*0068*/ 	.short	0x0210
        /*006a*/ 	.short	0x0014


	//----- nvinfo : EIATTR_SW_WAR
	.align		4
.L_21:
        /*006c*/ 	.byte	0x04, 0x36
        /*006e*/ 	.short	(.L_23 - .L_22)
.L_22:
        /*0070*/ 	.word	0x00000008
.L_23:


//--------------------- .nv.callgraph             --------------------------
	.section	.nv.callgraph,"",@"SHT_CUDA_CALLGRAPH"
	.align	4
	.sectionentsize	8
	.align		4
        /*0000*/ 	.word	0x00000000
	.align		4
        /*0004*/ 	.word	0xffffffff
	.align		4
        /*0008*/ 	.word	0x00000000
	.align		4
        /*000c*/ 	.word	0xfffffffe
	.align		4
        /*0010*/ 	.word	0x00000000
	.align		4
        /*0014*/ 	.word	0xfffffffd
	.align		4
        /*0018*/ 	.word	0x00000000
	.align		4
        /*001c*/ 	.word	0xfffffffc


//--------------------- .text.triton_poi_fused_convolution_2 --------------------------
	.section	.text.triton_poi_fused_convolution_2,"ax",@progbits
	.align	128
        .global         triton_poi_fused_convolution_2
        .type           triton_poi_fused_convolution_2,@function
        .size           triton_poi_fused_convolution_2,(.L_x_1 - triton_poi_fused_convolution_2)
        .other          triton_poi_fused_convolution_2,@"STO_CUDA_ENTRY STV_DEFAULT"
triton_poi_fused_convolution_2:
.text.triton_poi_fused_convolution_2:
[----:B------:R-:W0:Y:S02]  /*0000*/  LDC R1, c[0x0][0x28] ;  /* 0x00000a00ff017b82 */ /* 0x000e240000000800 */
[----:B------:R-:W1:Y:S01]  /*0010*/  S2R R0, SR_TID.X ;  /* 0x0000000000007919 */ /* 0x000e620000002100 */
[----:B------:R-:W2:Y:S01]  /*0020*/  LDC.64 R2, c[0x0][0x210] ;  /* 0x00008400ff027b82 */ /* 0x000ea20000000a00 */
[----:B------:R-:W-:Y:S01]  /*0030*/  ULDC.64 UR4, c[0x0][0x208] ;  /* 0x0000820000047ab9 */ /* 0x000fe20000000a00 */
[----:B------:R-:W3:Y:S01]  /*0040*/  S2R R7, SR_CTAID.X ;  /* 0x0000000000077919 */ /* 0x000ee20000002500 */
[----:B-1----:R-:W-:Y:S02]  /*0050*/  LOP3.LUT R0, R0, 0x1f, RZ, 0xc0, !PT ;  /* 0x0000001f00007812 */ /* 0x002fe400078ec0ff */
[----:B---3--:R-:W-:-:S03]  /*0060*/  SHF.R.S32.HI R4, RZ, 0x1a, R7 ;  /* 0x0000001aff047819 */ /* 0x008fc60000011407 */
[----:B------:R-:W-:Y:S01]  /*0070*/  IMAD R7, R7, 0x20, R0 ;  /* 0x0000002007077824 */ /* 0x000fe200078e0200 */
[----:B------:R-:W-:-:S03]  /*0080*/  SGXT R0, R4, 0x1 ;  /* 0x000000010400781a */ /* 0x000fc60000000200 */
[C---:B--2---:R-:W-:Y:S01]  /*0090*/  IMAD.WIDE R2, R7.reuse, 0x4, R2 ;  /* 0x0000000407027825 */ /* 0x044fe200078e0202 */
[----:B------:R-:W1:Y:S01]  /*00a0*/  LDC.64 R4, c[0x0][0x218] ;  /* 0x00008600ff047b82 */ /* 0x000e620000000a00 */
[----:B------:R-:W-:Y:S02]  /*00b0*/  ISETP.GE.AND P0, PT, R7, 0x20, PT ;  /* 0x000000200700780c */ /* 0x000fe40003f06270 */
[----:B------:R-:W-:Y:S01]  /*00c0*/  LEA.HI R0, R0, R7, RZ, 0x2 ;  /* 0x0000000700007211 */ /* 0x000fe200078f10ff */
[----:B------:R-:W-:-:S03]  /*00d0*/  IMAD.MOV.U32 R7, RZ, RZ, RZ ;  /* 0x000000ffff077224 */ /* 0x000fc600078e00ff */
[----:B------:R-:W-:-:S04]  /*00e0*/  SHF.R.S32.HI R9, RZ, 0x2, R0 ;  /* 0x00000002ff097819 */ /* 0x000fc80000011400 */
[----:B------:R-:W-:-:S04]  /*00f0*/  LEA.HI R0, R0, R9, RZ, 0x1 ;  /* 0x0000000900007211 */ /* 0x000fc800078f08ff */
[----:B------:R-:W-:-:S05]  /*0100*/  LOP3.LUT R0, R0, 0xfffffffe, RZ, 0xc0, !PT ;  /* 0xfffffffe00007812 */ /* 0x000fca00078ec0ff */
[----:B------:R-:W-:Y:S02]  /*0110*/  IMAD.IADD R9, R9, 0x1, -R0 ;  /* 0x0000000109097824 */ /* 0x000fe400078e0a00 */
[----:B------:R-:W-:Y:S02]  /*0120*/  IMAD.MOV.U32 R0, RZ, RZ, RZ ;  /* 0x000000ffff007224 */ /* 0x000fe400078e00ff */
[----:B-1----:R-:W-:-:S04]  /*0130*/  IMAD.WIDE R4, R9, 0x4, R4 ;  /* 0x0000000409047825 */ /* 0x002fc800078e0204 */
[----:B------:R-:W2:Y:S04]  /*0140*/  @!P0 LDG.E R0, desc[UR4][R2.64] ;  /* 0x0000000402008981 */ /* 0x000ea8000c1e1900 */
[----:B------:R-:W2:Y:S02]  /*0150*/  @!P0 LDG.E.EL R7, desc[UR4][R4.64] ;  /* 0x0000000404078981 */ /* 0x000ea4000c2e1900 */
[----:B--2---:R-:W-:Y:S01]  /*0160*/  FADD R7, R7, R0 ;  /* 0x0000000007077221 */ /* 0x004fe20000000000 */
[----:B------:R-:W-:Y:S06]  /*0170*/  @P0 EXIT ;  /* 0x000000000000094d */ /* 0x000fec0003800000 */
[----:B------:R-:W-:Y:S01]  /*0180*/  STG.E desc[UR4][R2.64], R7 ;  /* 0x0000000702007986 */ /* 0x000fe2000c101904 */
[----:B------:R-:W-:Y:S05]  /*0190*/  EXIT ;  /* 0x000000000000794d */ /* 0x000fea0003800000 */
.L_x_0:
[----:B------:R-:W-:-:S00]  /*01a0*/  BRA `(.L_x_0) ;  /* 0xfffffffc00fc7947 */ /* 0x000fc0000383ffff */
[----:B------:R-:W-:-:S00]  /*01b0*/  NOP ;  /* 0x0000000000007918 */ /* 0x000fc00000000000 */
        /* <DEDUP_REMOVED lines=12> */
.L_x_1:


//--------------------- .nv.constant0.triton_poi_fused_convolution_2 --------------------------
	.section	.nv.constant0.triton_poi_fused_convolution_2,"a",@progbits
	.sectionflags	@""
	.align	4
.nv.constant0.triton_poi_fused_convolution_2:
	.zero		548
